	.headerflags	@"EF_CUDA_TEXMODE_UNIFIED EF_CUDA_64BIT_ADDRESS EF_CUDA_ACCELERATORS EF_CUDA_SM90 EF_CUDA_VIRTUAL_SM(EF_CUDA_SM90)"
	.elftype	@"ET_EXEC"


//--------------------- .nv.info                  --------------------------
	.section	.nv.info,"",@"SHT_CUDA_INFO"
	.align	4


	//----- nvinfo : EIATTR_REGCOUNT
	.align		4
        /*0000*/ 	.byte	0x04, 0x2f
        /*0002*/ 	.short	(.L_1 - .L_0)
	.align		4
.L_0:
        /*0004*/ 	.word	index@(triton_poi_fused_convolution_0)
        /*0008*/ 	.word	0x0000000c


	//----- nvinfo : EIATTR_MIN_STACK_SIZE
	.align		4
.L_1:
        /*000c*/ 	.byte	0x04, 0x12
        /*000e*/ 	.short	(.L_3 - .L_2)
	.align		4
.L_2:
        /*0010*/ 	.word	index@(triton_poi_fused_convolution_0)
        /*0014*/ 	.word	0x00000000


	//----- nvinfo : EIATTR_FRAME_SIZE
	.align		4
.L_3:
        /*0018*/ 	.byte	0x04, 0x11
        /*001a*/ 	.short	(.L_5 - .L_4)
	.align		4
.L_4:
        /*001c*/ 	.word	index@(triton_poi_fused_convolution_0)
        /*0020*/ 	.word	0x00000000


	//----- nvinfo : EIATTR_MIN_STACK_SIZE
	.align		4
.L_5:
        /*0024*/ 	.byte	0x04, 0x12
        /*0026*/ 	.short	(.L_7 - .L_6)
	.align		4
.L_6:
        /*0028*/ 	.word	index@(triton_poi_fused_convolution_0)
        /*002c*/ 	.word	0x00000000
.L_7:


//--------------------- .nv.info.triton_poi_fused_convolution_0 --------------------------
	.section	.nv.info.triton_poi_fused_convolution_0,"",@"SHT_CUDA_INFO"
	.sectionflags	@""
	.align	4


	//----- nvinfo : EIATTR_CUDA_API_VERSION
	.align		4
        /*0000*/ 	.byte	0x04, 0x37
        /*0002*/ 	.short	(.L_9 - .L_8)
.L_8:
        /*0004*/ 	.word	0x0000007c


	//----- nvinfo : EIATTR_KPARAM_INFO
	.align		4
.L_9:
        /*0008*/ 	.byte	0x04, 0x17
        /*000a*/ 	.short	(.L_11 - .L_10)
.L_10:
        /*000c*/ 	.word	0x00000000
        /*0010*/ 	.short	0x0002
        /*0012*/ 	.short	0x0010
        /*0014*/ 	.byte	0x00, 0xf0, 0x11, 0x00


	//----- nvinfo : EIATTR_KPARAM_INFO
	.align		4
.L_11:
        /*0018*/ 	.byte	0x04, 0x17
        /*001a*/ 	.short	(.L_13 - .L_12)
.L_12:
        /*001c*/ 	.word	0x00000000
        /*0020*/ 	.short	0x0001
        /*0022*/ 	.short	0x0008
        /*0024*/ 	.byte	0x00, 0xf4, 0x21, 0x00


	//----- nvinfo : EIATTR_KPARAM_INFO
	.align		4
.L_13:
        /*0028*/ 	.byte	0x04, 0x17
        /*002a*/ 	.short	(.L_15 - .L_14)
.L_14:
        /*002c*/ 	.word	0x00000000
        /*0030*/ 	.short	0x0000
        /*0032*/ 	.short	0x0000
        /*0034*/ 	.byte	0x00, 0xf4, 0x21, 0x00


	//----- nvinfo : EIATTR_SPARSE_MMA_MASK
	.align		4
.L_15:
        /*0038*/ 	.byte	0x03, 0x50
        /*003a*/ 	.short	0x0000


	//----- nvinfo : EIATTR_MAXREG_COUNT
	.align		4
        /*003c*/ 	.byte	0x03, 0x1b
        /*003e*/ 	.short	0x00ff


	//----- nvinfo : EIATTR_EXIT_INSTR_OFFSETS
	.align		4
        /*0040*/ 	.byte	0x04, 0x1c
        /*0042*/ 	.short	(.L_17 - .L_16)


	//   ....[0]....
.L_16:
        /*0044*/ 	.word	0x000001b0


	//   ....[1]....
        /*0048*/ 	.word	0x000001d0


	//----- nvinfo : EIATTR_REQNTID
	.align		4
.L_17:
        /*004c*/ 	.byte	0x04, 0x10
        /*004e*/ 	.short	(.L_19 - .L_18)
.L_18:
        /*0050*/ 	.word	0x00000080
        /*0054*/ 	.word	0x00000001
        /*0058*/ 	.word	0x00000001


	//----- nvinfo : EIATTR_CBANK_PARAM_SIZE
	.align		4
.L_19:
        /*005c*/ 	.byte	0x03, 0x19
        /*005e*/ 	.short	0x0014


	//----- nvinfo : EIATTR_PARAM_CBANK
	.align		4
        /*0060*/ 	.byte	0x04, 0x0a
        /*0062*/ 	.short	(.L_21 - .L_20)
	.align		4
.L_20:
        /*0064*/ 	.word	index@(.nv.constant0.triton_poi_fused_convolution_0)
        /*0068*/ 	.short	0x0210
        /*006a*/ 	.short	0x0014


	//----- nvinfo : EIATTR_SW_WAR
	.align		4
.L_21:
        /*006c*/ 	.byte	0x04, 0x36
        /*006e*/ 	.short	(.L_23 - .L_22)
.L_22:
        /*0070*/ 	.word	0x00000008
.L_23:


//--------------------- .nv.callgraph             --------------------------
	.section	.nv.callgraph,"",@"SHT_CUDA_CALLGRAPH"
	.align	4
	.sectionentsize	8
	.align		4
        /*0000*/ 	.word	0x00000000
	.align		4
        /*0004*/ 	.word	0xffffffff
	.align		4
        /*0008*/ 	.word	0x00000000
	.align		4
        /*000c*/ 	.word	0xfffffffe
	.align		4
        /*0010*/ 	.word	0x00000000
	.align		4
        /*0014*/ 	.word	0xfffffffd
	.align		4
        /*0018*/ 	.word	0x00000000
	.align		4
        /*001c*/ 	.word	0xfffffffc


//--------------------- .text.triton_poi_fused_convolution_0 --------------------------
	.section	.text.triton_poi_fused_convolution_0,"ax",@progbits
	.align	128
        .global         triton_poi_fused_convolution_0
        .type           triton_poi_fused_convolution_0,@function
        .size           triton_poi_fused_convolution_0,(.L_x_1 - triton_poi_fused_convolution_0)
        .other          triton_poi_fused_convolution_0,@"STO_CUDA_ENTRY STV_DEFAULT"
triton_poi_fused_convolution_0:
.text.triton_poi_fused_convolution_0:
[----:B------:R-:W0:Y:S02]  /*0000*/  LDC R1, c[0x0][0x28] ;  /* 0x00000a00ff017b82 */ /* 0x000e240000000800 */
[----:B------:R-:W1:Y:S01]  /*0010*/  S2R R0, SR_TID.X ;  /* 0x0000000000007919 */ /* 0x000e620000002100 */
[----:B------:R-:W2:Y:S01]  /*0020*/  LDC.64 R2, c[0x0][0x210] ;  /* 0x00008400ff027b82 */ /* 0x000ea20000000a00 */
[----:B------:R-:W-:Y:S01]  /*0030*/  ULDC.64 UR4, c[0x0][0x208] ;  /* 0x0000820000047ab9 */ /* 0x000fe20000000a00 */
[----:B------:R-:W3:Y:S06]  /*0040*/  S2R R7, SR_CTAID.X ;  /* 0x0000000000077919 */ /* 0x000eec0000002500 */
[----:B------:R-:W4:Y:S01]  /*0050*/  LDC.64 R4, c[0x0][0x218] ;  /* 0x00008600ff047b82 */ /* 0x000f220000000a00 */
[----:B-1----:R-:W-:Y:S01]  /*0060*/  IMAD.SHL.U32 R0, R0, 0x2, RZ ;  /* 0x0000000200007824 */ /* 0x002fe200078e00ff */
[----:B---3--:R-:W-:-:S04]  /*0070*/  SHF.R.S32.HI R6, RZ, 0x17, R7 ;  /* 0x00000017ff067819 */ /* 0x008fc80000011407 */
[----:B------:R-:W-:Y:S02]  /*0080*/  LOP3.LUT R0, R0, 0xfe, RZ, 0xc0, !PT ;  /* 0x000000fe00007812 */ /* 0x000fe400078ec0ff */
[----:B------:R-:W-:-:S03]  /*0090*/  SGXT R6, R6, 0x1 ;  /* 0x000000010606781a */ /* 0x000fc60000000200 */
[----:B------:R-:W-:-:S04]  /*00a0*/  IMAD R7, R7, 0x100, R0 ;  /* 0x0000010007077824 */ /* 0x000fc800078e0200 */
[C---:B--2---:R-:W-:Y:S01]  /*00b0*/  IMAD.WIDE R2, R7.reuse, 0x4, R2 ;  /* 0x0000000407027825 */ /* 0x044fe200078e0202 */
[----:B------:R-:W-:Y:S02]  /*00c0*/  LEA.HI R6, R6, R7, RZ, 0x4 ;  /* 0x0000000706067211 */ /* 0x000fe400078f20ff */
[----:B------:R-:W-:Y:S02]  /*00d0*/  ISETP.GE.AND P0, PT, R7, 0x200, PT ;  /* 0x000002000700780c */ /* 0x000fe40003f06270 */
[----:B------:R-:W-:-:S04]  /*00e0*/  SHF.R.S32.HI R6, RZ, 0x4, R6 ;  /* 0x00000004ff067819 */ /* 0x000fc80000011406 */
[----:B------:R-:W-:-:S04]  /*00f0*/  LEA.HI R0, R6, R6, RZ, 0x3 ;  /* 0x0000000606007211 */ /* 0x000fc800078f18ff */
[----:B------:R-:W-:Y:S01]  /*0100*/  LOP3.LUT R9, R0, 0xfffffff8, RZ, 0xc0, !PT ;  /* 0xfffffff800097812 */ /* 0x000fe200078ec0ff */
[----:B------:R-:W-:-:S04]  /*0110*/  IMAD.MOV.U32 R0, RZ, RZ, RZ ;  /* 0x000000ffff007224 */ /* 0x000fc800078e00ff */
[----:B------:R-:W-:Y:S01]  /*0120*/  IMAD.IADD R9, R6, 0x1, -R9 ;  /* 0x0000000106097824 */ /* 0x000fe200078e0a09 */
[----:B------:R-:W-:-:S03]  /*0130*/  CS2R R6, SRZ ;  /* 0x0000000000067805 */ /* 0x000fc6000001ff00 */
[----:B----4-:R-:W-:-:S03]  /*0140*/  IMAD.WIDE R4, R9, 0x4, R4 ;  /* 0x0000000409047825 */ /* 0x010fc600078e0204 */
[----:B------:R-:W2:Y:S01]  /*0150*/  @!P0 LDG.E.64 R6, desc[UR4][R2.64] ;  /* 0x0000000402068981 */ /* 0x000ea2000c1e1b00 */
[----:B------:R-:W-:-:S03]  /*0160*/  IMAD.MOV.U32 R9, RZ, RZ, RZ ;  /* 0x000000ffff097224 */ /* 0x000fc600078e00ff */
[----:B------:R-:W2:Y:S04]  /*0170*/  @!P0 LDG.E.EL R0, desc[UR4][R4.64] ;  /* 0x0000000404008981 */ /* 0x000ea8000c2e1900 */
[----:B------:R-:W3:Y:S01]  /*0180*/  @!P0 LDG.E.EL R9, desc[UR4][R4.64] ;  /* 0x0000000404098981 */ /* 0x000ee2000c2e1900 */
[----:B--2---:R-:W-:Y:S01]  /*0190*/  FADD R7, R0, R7 ;  /* 0x0000000700077221 */ /* 0x004fe20000000000 */
[----:B---3--:R-:W-:Y:S01]  /*01a0*/  FADD R6, R9, R6 ;  /* 0x0000000609067221 */ /* 0x008fe20000000000 */
[----:B------:R-:W-:Y:S06]  /*01b0*/  @P0 EXIT ;  /* 0x000000000000094d */ /* 0x000fec0003800000 */
[----:B------:R-:W-:Y:S01]  /*01c0*/  STG.E.64 desc[UR4][R2.64], R6 ;  /* 0x0000000602007986 */ /* 0x000fe2000c101b04 */
[----:B------:R-:W-:Y:S05]  /*01d0*/  EXIT ;  /* 0x000000000000794d */ /* 0x000fea0003800000 */
.L_x_0:
[----:B------:R-:W-:-:S00]  /*01e0*/  BRA `(.L_x_0) ;  /* 0xfffffffc00fc7947 */ /* 0x000fc0000383ffff */
[----:B------:R-:W-:-:S00]  /*01f0*/  NOP ;  /* 0x0000000000007918 */ /* 0x000fc00000000000 */
        /* <DEDUP_REMOVED lines=8> */
.L_x_1:


//--------------------- .nv.constant0.triton_poi_fused_convolution_0 --------------------------
	.section	.nv.constant0.triton_poi_fused_convolution_0,"a",@progbits
	.sectionflags	@""
	.align	4
.nv.constant0.triton_poi_fused_convolution_0:
	.zero		548
